//
// Generated by NVIDIA NVVM Compiler
//
// Compiler Build ID: CL-36424714
// Cuda compilation tools, release 13.0, V13.0.88
// Based on NVVM 20.0.0
//

.version 9.0
.target sm_100
.address_size 64

	// .globl	_Z16stock_acceleratePdS_S_iiii

.visible .entry _Z16stock_acceleratePdS_S_iiii(
	.param .u64 .ptr .align 1 _Z16stock_acceleratePdS_S_iiii_param_0,
	.param .u64 .ptr .align 1 _Z16stock_acceleratePdS_S_iiii_param_1,
	.param .u64 .ptr .align 1 _Z16stock_acceleratePdS_S_iiii_param_2,
	.param .u32 _Z16stock_acceleratePdS_S_iiii_param_3,
	.param .u32 _Z16stock_acceleratePdS_S_iiii_param_4,
	.param .u32 _Z16stock_acceleratePdS_S_iiii_param_5,
	.param .u32 _Z16stock_acceleratePdS_S_iiii_param_6
)
{
	.reg .pred 	%p<10>;
	.reg .b32 	%r<56>;
	.reg .b64 	%rd<53>;
	.reg .b64 	%fd<103>;

	ld.param.u64 	%rd4, [_Z16stock_acceleratePdS_S_iiii_param_1];
	ld.param.u64 	%rd5, [_Z16stock_acceleratePdS_S_iiii_param_2];
	ld.param.u32 	%r22, [_Z16stock_acceleratePdS_S_iiii_param_3];
	ld.param.u32 	%r23, [_Z16stock_acceleratePdS_S_iiii_param_4];
	ld.param.u32 	%r25, [_Z16stock_acceleratePdS_S_iiii_param_6];
	cvta.to.global.u64 	%rd1, %rd4;
	cvta.to.global.u64 	%rd2, %rd5;
	mov.u32 	%r1, %tid.x;
	mov.u32 	%r2, %ctaid.x;
	mov.u32 	%r3, %tid.y;
	mov.u32 	%r4, %ctaid.y;
	setp.lt.s32 	%p1, %r22, 1;
	mov.f64 	%fd101, 0d0000000000000000;
	mov.f64 	%fd102, %fd101;
	@%p1 bra 	$L__BB0_12;
	div.s32 	%r27, %r25, %r23;
	mad.lo.s32 	%r28, %r25, %r4, %r3;
	mad.lo.s32 	%r5, %r27, %r2, %r28;
	and.b32  	%r6, %r22, 7;
	setp.lt.u32 	%p2, %r22, 8;
	mov.f64 	%fd102, 0d0000000000000000;
	mov.b32 	%r54, 0;
	mov.f64 	%fd101, %fd102;
	@%p2 bra 	$L__BB0_4;
	and.b32  	%r29, %r22, 2147483640;
	neg.s32 	%r52, %r29;
	mad.lo.s32 	%r50, %r1, %r23, %r3;
	mov.f64 	%fd102, 0d0000000000000000;
	mul.wide.s32 	%rd10, %r23, 8;
	mov.u32 	%r51, %r5;
$L__BB0_3:
	.pragma "nounroll";
	and.b32  	%r54, %r22, 2147483640;
	mul.wide.s32 	%rd6, %r50, 8;
	add.s64 	%rd7, %rd1, %rd6;
	ld.global.f64 	%fd29, [%rd7];
	mul.wide.s32 	%rd8, %r51, 8;
	add.s64 	%rd9, %rd2, %rd8;
	ld.global.f64 	%fd30, [%rd9];
	fma.rn.f64 	%fd31, %fd29, %fd30, %fd102;
	add.f64 	%fd32, %fd101, %fd29;
	add.s64 	%rd11, %rd7, %rd10;
	ld.global.f64 	%fd33, [%rd11];
	add.s64 	%rd12, %rd9, %rd10;
	ld.global.f64 	%fd34, [%rd12];
	fma.rn.f64 	%fd35, %fd33, %fd34, %fd31;
	add.f64 	%fd36, %fd32, %fd33;
	add.s64 	%rd13, %rd11, %rd10;
	ld.global.f64 	%fd37, [%rd13];
	add.s64 	%rd14, %rd12, %rd10;
	ld.global.f64 	%fd38, [%rd14];
	fma.rn.f64 	%fd39, %fd37, %fd38, %fd35;
	add.f64 	%fd40, %fd36, %fd37;
	add.s64 	%rd15, %rd13, %rd10;
	ld.global.f64 	%fd41, [%rd15];
	add.s64 	%rd16, %rd14, %rd10;
	ld.global.f64 	%fd42, [%rd16];
	fma.rn.f64 	%fd43, %fd41, %fd42, %fd39;
	add.f64 	%fd44, %fd40, %fd41;
	add.s64 	%rd17, %rd15, %rd10;
	ld.global.f64 	%fd45, [%rd17];
	add.s64 	%rd18, %rd16, %rd10;
	ld.global.f64 	%fd46, [%rd18];
	fma.rn.f64 	%fd47, %fd45, %fd46, %fd43;
	add.f64 	%fd48, %fd44, %fd45;
	add.s64 	%rd19, %rd17, %rd10;
	ld.global.f64 	%fd49, [%rd19];
	add.s64 	%rd20, %rd18, %rd10;
	ld.global.f64 	%fd50, [%rd20];
	fma.rn.f64 	%fd51, %fd49, %fd50, %fd47;
	add.f64 	%fd52, %fd48, %fd49;
	add.s64 	%rd21, %rd19, %rd10;
	ld.global.f64 	%fd53, [%rd21];
	add.s64 	%rd22, %rd20, %rd10;
	ld.global.f64 	%fd54, [%rd22];
	fma.rn.f64 	%fd55, %fd53, %fd54, %fd51;
	add.f64 	%fd56, %fd52, %fd53;
	add.s64 	%rd23, %rd21, %rd10;
	ld.global.f64 	%fd57, [%rd23];
	add.s64 	%rd24, %rd22, %rd10;
	ld.global.f64 	%fd58, [%rd24];
	fma.rn.f64 	%fd102, %fd57, %fd58, %fd55;
	add.f64 	%fd101, %fd56, %fd57;
	add.s32 	%r52, %r52, 8;
	shl.b32 	%r30, %r23, 3;
	add.s32 	%r51, %r51, %r30;
	add.s32 	%r50, %r50, %r30;
	setp.ne.s32 	%p3, %r52, 0;
	@%p3 bra 	$L__BB0_3;
$L__BB0_4:
	setp.eq.s32 	%p4, %r6, 0;
	@%p4 bra 	$L__BB0_12;
	and.b32  	%r17, %r22, 3;
	setp.lt.u32 	%p5, %r6, 4;
	@%p5 bra 	$L__BB0_7;
	add.s32 	%r31, %r54, %r1;
	mad.lo.s32 	%r32, %r31, %r23, %r3;
	mul.wide.s32 	%rd25, %r32, 8;
	add.s64 	%rd26, %rd1, %rd25;
	ld.global.f64 	%fd60, [%rd26];
	mad.lo.s32 	%r33, %r54, %r23, %r5;
	mul.wide.s32 	%rd27, %r33, 8;
	add.s64 	%rd28, %rd2, %rd27;
	ld.global.f64 	%fd61, [%rd28];
	fma.rn.f64 	%fd62, %fd60, %fd61, %fd102;
	add.f64 	%fd63, %fd101, %fd60;
	mul.wide.s32 	%rd29, %r23, 8;
	add.s64 	%rd30, %rd26, %rd29;
	ld.global.f64 	%fd64, [%rd30];
	add.s64 	%rd31, %rd28, %rd29;
	ld.global.f64 	%fd65, [%rd31];
	fma.rn.f64 	%fd66, %fd64, %fd65, %fd62;
	add.f64 	%fd67, %fd63, %fd64;
	add.s64 	%rd32, %rd30, %rd29;
	ld.global.f64 	%fd68, [%rd32];
	add.s64 	%rd33, %rd31, %rd29;
	ld.global.f64 	%fd69, [%rd33];
	fma.rn.f64 	%fd70, %fd68, %fd69, %fd66;
	add.f64 	%fd71, %fd67, %fd68;
	add.s64 	%rd34, %rd32, %rd29;
	ld.global.f64 	%fd72, [%rd34];
	add.s64 	%rd35, %rd33, %rd29;
	ld.global.f64 	%fd73, [%rd35];
	fma.rn.f64 	%fd102, %fd72, %fd73, %fd70;
	add.f64 	%fd101, %fd71, %fd72;
	add.s32 	%r54, %r54, 4;
$L__BB0_7:
	setp.eq.s32 	%p6, %r17, 0;
	@%p6 bra 	$L__BB0_12;
	setp.eq.s32 	%p7, %r17, 1;
	@%p7 bra 	$L__BB0_10;
	add.s32 	%r34, %r54, %r1;
	mad.lo.s32 	%r35, %r34, %r23, %r3;
	mul.wide.s32 	%rd36, %r35, 8;
	add.s64 	%rd37, %rd1, %rd36;
	ld.global.f64 	%fd75, [%rd37];
	mad.lo.s32 	%r36, %r54, %r23, %r5;
	mul.wide.s32 	%rd38, %r36, 8;
	add.s64 	%rd39, %rd2, %rd38;
	ld.global.f64 	%fd76, [%rd39];
	fma.rn.f64 	%fd77, %fd75, %fd76, %fd102;
	add.f64 	%fd78, %fd101, %fd75;
	mul.wide.s32 	%rd40, %r23, 8;
	add.s64 	%rd41, %rd37, %rd40;
	ld.global.f64 	%fd79, [%rd41];
	add.s64 	%rd42, %rd39, %rd40;
	ld.global.f64 	%fd80, [%rd42];
	fma.rn.f64 	%fd102, %fd79, %fd80, %fd77;
	add.f64 	%fd101, %fd78, %fd79;
	add.s32 	%r54, %r54, 2;
$L__BB0_10:
	and.b32  	%r37, %r22, 1;
	setp.eq.b32 	%p8, %r37, 1;
	not.pred 	%p9, %p8;
	@%p9 bra 	$L__BB0_12;
	add.s32 	%r38, %r54, %r1;
	mad.lo.s32 	%r39, %r38, %r23, %r3;
	mul.wide.s32 	%rd43, %r39, 8;
	add.s64 	%rd44, %rd1, %rd43;
	ld.global.f64 	%fd81, [%rd44];
	mad.lo.s32 	%r40, %r54, %r23, %r5;
	mul.wide.s32 	%rd45, %r40, 8;
	add.s64 	%rd46, %rd2, %rd45;
	ld.global.f64 	%fd82, [%rd46];
	fma.rn.f64 	%fd102, %fd81, %fd82, %fd102;
	add.f64 	%fd101, %fd101, %fd81;
$L__BB0_12:
	ld.param.u32 	%r49, [_Z16stock_acceleratePdS_S_iiii_param_5];
	ld.param.u64 	%rd52, [_Z16stock_acceleratePdS_S_iiii_param_0];
	cvta.to.global.u64 	%rd47, %rd52;
	cvt.rn.f64.s32 	%fd83, %r22;
	div.rn.f64 	%fd84, %fd101, %fd83;
	div.s32 	%r41, %r25, %r23;
	mad.lo.s32 	%r42, %r23, %r22, %r3;
	mad.lo.s32 	%r43, %r25, %r4, %r42;
	mad.lo.s32 	%r44, %r41, %r2, %r43;
	mul.wide.s32 	%rd48, %r44, 8;
	add.s64 	%rd49, %rd2, %rd48;
	ld.global.f64 	%fd85, [%rd49];
	fma.rn.f64 	%fd86, %fd84, %fd85, %fd102;
	sub.s32 	%r45, %r49, %r22;
	mad.lo.s32 	%r46, %r45, %r4, %r1;
	mad.lo.s32 	%r47, %r46, %r23, %r2;
	mad.lo.s32 	%r48, %r47, %r23, %r3;
	mul.wide.s32 	%rd50, %r48, 8;
	add.s64 	%rd51, %rd47, %rd50;
	st.global.f64 	[%rd51], %fd86;
	ret;

}


// ===== COMPILED SASS (sm_100) =====

	.target	sm_100

	.elftype	@"ET_EXEC"


//--------------------- .note.nv.tkinfo           --------------------------
	.section	.note.nv.tkinfo,"",@"SHT_NOTE"
	.sectionflags	@"SHF_NOTE_NV_TKINFO"
	.tkinfo
        /*0018*/ 	.word	0x00000002
        /*0030*/ 	.string	""
        /*0030*/ 	.string	"ptxas"
        /*0030*/ 	.string	"Cuda compilation tools, release 13.0, V13.0.88"
        /*0030*/ 	.string	"Build cuda_13.0.r13.0/compiler.36424714_0"
        /*0030*/ 	.string	"-arch sm_100 -m 64 "



//--------------------- .note.nv.cuinfo           --------------------------
	.section	.note.nv.cuinfo,"",@"SHT_NOTE"
	.sectionflags	@"SHF_NOTE_NV_CUINFO"
        /*0018*/ 	.short	0x0002
        /*001a*/ 	.short	0x0064
        /*001c*/ 	.short	0x0082
	.zero		2


//--------------------- .nv.info                  --------------------------
	.section	.nv.info,"",@"SHT_CUDA_INFO"
	.align	4


	//----- nvinfo : EIATTR_REGCOUNT
	.align		4
        /*0000*/ 	.byte	0x04, 0x2f
        /*0002*/ 	.short	(.L_1 - .L_0)
	.align		4
.L_0:
        /*0004*/ 	.word	index@(_Z16stock_acceleratePdS_S_iiii)
        /*0008*/ 	.word	0x00000020


	//----- nvinfo : EIATTR_FRAME_SIZE
	.align		4
.L_1:
        /*000c*/ 	.byte	0x04, 0x11
        /*000e*/ 	.short	(.L_3 - .L_2)
	.align		4
.L_2:
        /*0010*/ 	.word	index@($__internal_0_$__cuda_sm20_div_rn_f64_full)
        /*0014*/ 	.word	0x00000000


	//----- nvinfo : EIATTR_FRAME_SIZE
	.align		4
.L_3:
        /*0018*/ 	.byte	0x04, 0x11
        /*001a*/ 	.short	(.L_5 - .L_4)
	.align		4
.L_4:
        /*001c*/ 	.word	index@(_Z16stock_acceleratePdS_S_iiii)
        /*0020*/ 	.word	0x00000000


	//----- nvinfo : EIATTR_MIN_STACK_SIZE
	.align		4
.L_5:
        /*0024*/ 	.byte	0x04, 0x12
        /*0026*/ 	.short	(.L_7 - .L_6)
	.align		4
.L_6:
        /*0028*/ 	.word	index@(_Z16stock_acceleratePdS_S_iiii)
        /*002c*/ 	.word	0x00000000
.L_7:


//--------------------- .nv.compat                --------------------------
	.section	.nv.compat,"",@"SHT_CUDA_COMPAT_INFO"
	.align	4
        /*0000*/ 	.byte	0x02, 0x09, 0x00, 0x00, 0x02, 0x02, 0x01, 0x00, 0x02, 0x05, 0x05, 0x00, 0x03, 0x07, 0x01, 0x01
        /*0010*/ 	.byte	0x02, 0x03, 0x00, 0x00, 0x02, 0x06, 0x01, 0x00, 0x04, 0x0b, 0x08, 0x00, 0x01, 0x00, 0x00, 0x00
        /*0020*/ 	.byte	0x00, 0x00, 0x00, 0x00


//--------------------- .nv.info._Z16stock_acceleratePdS_S_iiii --------------------------
	.section	.nv.info._Z16stock_acceleratePdS_S_iiii,"",@"SHT_CUDA_INFO"
	.sectionflags	@""
	.align	4


	//----- nvinfo : EIATTR_CUDA_API_VERSION
	.align		4
        /*0000*/ 	.byte	0x04, 0x37
        /*0002*/ 	.short	(.L_9 - .L_8)
.L_8:
        /*0004*/ 	.word	0x00000082


	//----- nvinfo : EIATTR_KPARAM_INFO
	.align		4
.L_9:
        /*0008*/ 	.byte	0x04, 0x17
        /*000a*/ 	.short	(.L_11 - .L_10)
.L_10:
        /*000c*/ 	.word	0x00000000
        /*0010*/ 	.short	0x0006
        /*0012*/ 	.short	0x0024
        /*0014*/ 	.byte	0x00, 0xf0, 0x11, 0x00


	//----- nvinfo : EIATTR_KPARAM_INFO
	.align		4
.L_11:
        /*0018*/ 	.byte	0x04, 0x17
        /*001a*/ 	.short	(.L_13 - .L_12)
.L_12:
        /*001c*/ 	.word	0x00000000
        /*0020*/ 	.short	0x0005
        /*0022*/ 	.short	0x0020
        /*0024*/ 	.byte	0x00, 0xf0, 0x11, 0x00


	//----- nvinfo : EIATTR_KPARAM_INFO
	.align		4
.L_13:
        /*0028*/ 	.byte	0x04, 0x17
        /*002a*/ 	.short	(.L_15 - .L_14)
.L_14:
        /*002c*/ 	.word	0x00000000
        /*0030*/ 	.short	0x0004
        /*0032*/ 	.short	0x001c
        /*0034*/ 	.byte	0x00, 0xf0, 0x11, 0x00


	//----- nvinfo : EIATTR_KPARAM_INFO
	.align		4
.L_15:
        /*0038*/ 	.byte	0x04, 0x17
        /*003a*/ 	.short	(.L_17 - .L_16)
.L_16:
        /*003c*/ 	.word	0x00000000
        /*0040*/ 	.short	0x0003
        /*0042*/ 	.short	0x0018
        /*0044*/ 	.byte	0x00, 0xf0, 0x11, 0x00


	//----- nvinfo : EIATTR_KPARAM_INFO
	.align		4
.L_17:
        /*0048*/ 	.byte	0x04, 0x17
        /*004a*/ 	.short	(.L_19 - .L_18)
.L_18:
        /*004c*/ 	.word	0x00000000
        /*0050*/ 	.short	0x0002
        /*0052*/ 	.short	0x0010
        /*0054*/ 	.byte	0x00, 0xf5, 0x21, 0x00


	//----- nvinfo : EIATTR_KPARAM_INFO
	.align		4
.L_19:
        /*0058*/ 	.byte	0x04, 0x17
        /*005a*/ 	.short	(.L_21 - .L_20)
.L_20:
        /*005c*/ 	.word	0x00000000
        /*0060*/ 	.short	0x0001
        /*0062*/ 	.short	0x0008
        /*0064*/ 	.byte	0x00, 0xf5, 0x21, 0x00


	//----- nvinfo : EIATTR_KPARAM_INFO
	.align		4
.L_21:
        /*0068*/ 	.byte	0x04, 0x17
        /*006a*/ 	.short	(.L_23 - .L_22)
.L_22:
        /*006c*/ 	.word	0x00000000
        /*0070*/ 	.short	0x0000
        /*0072*/ 	.short	0x0000
        /*0074*/ 	.byte	0x00, 0xf5, 0x21, 0x00


	//----- nvinfo : EIATTR_SPARSE_MMA_MASK
	.align		4
.L_23:
        /*0078*/ 	.byte	0x03, 0x50
        /*007a*/ 	.short	0x0000


	//----- nvinfo : EIATTR_MAXREG_COUNT
	.align		4
        /*007c*/ 	.byte	0x03, 0x1b
        /*007e*/ 	.short	0x00ff


	//----- nvinfo : EIATTR_MERCURY_ISA_VERSION
	.align		4
        /*0080*/ 	.byte	0x03, 0x5f
        /*0082*/ 	.short	0x0101


	//----- nvinfo : EIATTR_VRC_CTA_INIT_COUNT
	.align		4
        /*0084*/ 	.byte	0x02, 0x4a
	.zero		1
	.zero		1


	//----- nvinfo : EIATTR_EXIT_INSTR_OFFSETS
	.align		4
        /*0088*/ 	.byte	0x04, 0x1c
        /*008a*/ 	.short	(.L_25 - .L_24)


	//   ....[0]....
.L_24:
        /*008c*/ 	.word	0x00000ef0


	//----- nvinfo : EIATTR_CRS_STACK_SIZE
	.align		4
.L_25:
        /*0090*/ 	.byte	0x04, 0x1e
        /*0092*/ 	.short	(.L_27 - .L_26)
.L_26:
        /*0094*/ 	.word	0x00000000


	//----- nvinfo : EIATTR_CBANK_PARAM_SIZE
	.align		4
.L_27:
        /*0098*/ 	.byte	0x03, 0x19
        /*009a*/ 	.short	0x0028


	//----- nvinfo : EIATTR_PARAM_CBANK
	.align		4
        /*009c*/ 	.byte	0x04, 0x0a
        /*009e*/ 	.short	(.L_29 - .L_28)
	.align		4
.L_28:
        /*00a0*/ 	.word	index@(.nv.constant0._Z16stock_acceleratePdS_S_iiii)
        /*00a4*/ 	.short	0x0380
        /*00a6*/ 	.short	0x0028


	//----- nvinfo : EIATTR_SW_WAR
	.align		4
.L_29:
        /*00a8*/ 	.byte	0x04, 0x36
        /*00aa*/ 	.short	(.L_31 - .L_30)
.L_30:
        /*00ac*/ 	.word	0x00000008
.L_31:


//--------------------- .nv.callgraph             --------------------------
	.section	.nv.callgraph,"",@"SHT_CUDA_CALLGRAPH"
	.align	4
	.sectionentsize	8
	.align		4
        /*0000*/ 	.word	0x00000000
	.align		4
        /*0004*/ 	.word	0xffffffff
	.align		4
        /*0008*/ 	.word	0x00000000
	.align		4
        /*000c*/ 	.word	0xfffffffe
	.align		4
        /*0010*/ 	.word	0x00000000
	.align		4
        /*0014*/ 	.word	0xfffffffd
	.align		4
        /*0018*/ 	.word	0x00000000
	.align		4
        /*001c*/ 	.word	0xfffffffc


//--------------------- .text._Z16stock_acceleratePdS_S_iiii --------------------------
	.section	.text._Z16stock_acceleratePdS_S_iiii,"ax",@progbits
	.align	128
        .global         _Z16stock_acceleratePdS_S_iiii
        .type           _Z16stock_acceleratePdS_S_iiii,@function
        .size           _Z16stock_acceleratePdS_S_iiii,(.L_x_12 - _Z16stock_acceleratePdS_S_iiii)
        .other          _Z16stock_acceleratePdS_S_iiii,@"STO_CUDA_ENTRY STV_DEFAULT"
_Z16stock_acceleratePdS_S_iiii:
.text._Z16stock_acceleratePdS_S_iiii:
[----:B------:R-:W-:Y:S08]  /*0000*/  LDC R1, c[0x0][0x37c] ;  /* 0x0000df00ff017b82 */ /* 0x000ff00000000800 */
[----:B------:R-:W0:Y:S01]  /*0010*/  LDC R0, c[0x0][0x398] ;  /* 0x0000e600ff007b82 */ /* 0x000e220000000800 */
[----:B------:R-:W1:Y:S01]  /*0020*/  S2R R2, SR_TID.X ;  /* 0x0000000000027919 */ /* 0x000e620000002100 */
[----:B------:R-:W2:Y:S01]  /*0030*/  LDCU.64 UR4, c[0x0][0x358] ;  /* 0x00006b00ff0477ac */ /* 0x000ea20008000a00 */
[----:B------:R-:W-:-:S02]  /*0040*/  CS2R R14, SRZ ;  /* 0x00000000000e7805 */ /* 0x000fc4000001ff00 */
[----:B------:R-:W-:Y:S01]  /*0050*/  CS2R R12, SRZ ;  /* 0x00000000000c7805 */ /* 0x000fe2000001ff00 */
[----:B------:R-:W3:Y:S02]  /*0060*/  S2R R3, SR_TID.Y ;  /* 0x0000000000037919 */ /* 0x000ee40000002200 */
[----:B------:R-:W4:Y:S08]  /*0070*/  S2UR UR6, SR_CTAID.X ;  /* 0x00000000000679c3 */ /* 0x000f300000002500 */
[----:B------:R-:W0:Y:S02]  /*0080*/  S2UR UR7, SR_CTAID.Y ;  /* 0x00000000000779c3 */ /* 0x000e240000002600 */
[----:B0-----:R-:W-:-:S13]  /*0090*/  ISETP.GE.AND P0, PT, R0, 0x1, PT ;  /* 0x000000010000780c */ /* 0x001fda0003f06270 */
[----:B-1234-:R-:W-:Y:S05]  /*00a0*/  @!P0 BRA `(.L_x_0) ;  /* 0x0000000800888947 */ /* 0x01efea0003800000 */
[----:B------:R-:W0:Y:S01]  /*00b0*/  LDC R6, c[0x0][0x39c] ;  /* 0x0000e700ff067b82 */ /* 0x000e220000000800 */
[----:B------:R-:W-:Y:S02]  /*00c0*/  MOV R24, RZ ;  /* 0x000000ff00187202 */ /* 0x000fe40000000f00 */
[----:B------:R-:W-:Y:S02]  /*00d0*/  CS2R R12, SRZ ;  /* 0x00000000000c7805 */ /* 0x000fe4000001ff00 */
[----:B------:R-:W-:-:S03]  /*00e0*/  CS2R R14, SRZ ;  /* 0x00000000000e7805 */ /* 0x000fc6000001ff00 */
[----:B------:R-:W1:Y:S01]  /*00f0*/  LDC R10, c[0x0][0x3a4] ;  /* 0x0000e900ff0a7b82 */ /* 0x000e620000000800 */
[----:B0-----:R-:W-:-:S04]  /*0100*/  IABS R9, R6 ;  /* 0x0000000600097213 */ /* 0x001fc80000000000 */
[----:B------:R-:W0:Y:S08]  /*0110*/  I2F.RP R7, R9 ;  /* 0x0000000900077306 */ /* 0x000e300000209400 */
[----:B0-----:R-:W0:Y:S02]  /*0120*/  MUFU.RCP R7, R7 ;  /* 0x0000000700077308 */ /* 0x001e240000001000 */
[----:B0-----:R-:W-:-:S06]  /*0130*/  VIADD R4, R7, 0xffffffe ;  /* 0x0ffffffe07047836 */ /* 0x001fcc0000000000 */
[----:B------:R0:W2:Y:S02]  /*0140*/  F2I.FTZ.U32.TRUNC.NTZ R5, R4 ;  /* 0x0000000400057305 */ /* 0x0000a4000021f000 */
[----:B0-----:R-:W-:Y:S02]  /*0150*/  HFMA2 R4, -RZ, RZ, 0, 0 ;  /* 0x00000000ff047431 */ /* 0x001fe400000001ff */
[----:B--2---:R-:W-:-:S04]  /*0160*/  IMAD.MOV R8, RZ, RZ, -R5 ;  /* 0x000000ffff087224 */ /* 0x004fc800078e0a05 */
[----:B------:R-:W-:Y:S01]  /*0170*/  IMAD R11, R8, R9, RZ ;  /* 0x00000009080b7224 */ /* 0x000fe200078e02ff */
[----:B-1----:R-:W-:-:S03]  /*0180*/  IABS R8, R10 ;  /* 0x0000000a00087213 */ /* 0x002fc60000000000 */
[----:B------:R-:W-:-:S06]  /*0190*/  IMAD.HI.U32 R5, R5, R11, R4 ;  /* 0x0000000b05057227 */ /* 0x000fcc00078e0004 */
[----:B------:R-:W-:-:S04]  /*01a0*/  IMAD.HI.U32 R5, R5, R8, RZ ;  /* 0x0000000805057227 */ /* 0x000fc800078e00ff */
[----:B------:R-:W-:-:S04]  /*01b0*/  IMAD.MOV R7, RZ, RZ, -R5 ;  /* 0x000000ffff077224 */ /* 0x000fc800078e0a05 */
[----:B------:R-:W-:Y:S01]  /*01c0*/  IMAD R4, R9, R7, R8 ;  /* 0x0000000709047224 */ /* 0x000fe200078e0208 */
[----:B------:R-:W-:-:S04]  /*01d0*/  LOP3.LUT R7, R0, 0x7, RZ, 0xc0, !PT ;  /* 0x0000000700077812 */ /* 0x000fc800078ec0ff */
[----:B------:R-:W-:-:S13]  /*01e0*/  ISETP.GT.U32.AND P1, PT, R9, R4, PT ;  /* 0x000000040900720c */ /* 0x000fda0003f24070 */
[----:B------:R-:W-:Y:S01]  /*01f0*/  @!P1 IMAD.IADD R4, R4, 0x1, -R9 ;  /* 0x0000000104049824 */ /* 0x000fe200078e0a09 */
[----:B------:R-:W-:Y:S02]  /*0200*/  @!P1 IADD3 R5, PT, PT, R5, 0x1, RZ ;  /* 0x0000000105059810 */ /* 0x000fe40007ffe0ff */
[----:B------:R-:W-:Y:S02]  /*0210*/  ISETP.NE.AND P1, PT, R6, RZ, PT ;  /* 0x000000ff0600720c */ /* 0x000fe40003f25270 */
[----:B------:R-:W-:Y:S02]  /*0220*/  ISETP.GE.U32.AND P0, PT, R4, R9, PT ;  /* 0x000000090400720c */ /* 0x000fe40003f06070 */
[----:B------:R-:W-:-:S04]  /*0230*/  LOP3.LUT R4, R10, R6, RZ, 0x3c, !PT ;  /* 0x000000060a047212 */ /* 0x000fc800078e3cff */
[----:B------:R-:W-:Y:S01]  /*0240*/  ISETP.GE.AND P2, PT, R4, RZ, PT ;  /* 0x000000ff0400720c */ /* 0x000fe20003f46270 */
[----:B------:R-:W-:-:S06]  /*0250*/  IMAD R4, R10, UR7, R3 ;  /* 0x000000070a047c24 */ /* 0x000fcc000f8e0203 */
[----:B------:R-:W-:Y:S01]  /*0260*/  @P0 VIADD R5, R5, 0x1 ;  /* 0x0000000105050836 */ /* 0x000fe20000000000 */
[----:B------:R-:W-:-:S05]  /*0270*/  ISETP.GE.U32.AND P0, PT, R0, 0x8, PT ;  /* 0x000000080000780c */ /* 0x000fca0003f06070 */
[----:B------:R-:W-:Y:S01]  /*0280*/  @!P2 IMAD.MOV R5, RZ, RZ, -R5 ;  /* 0x000000ffff05a224 */ /* 0x000fe200078e0a05 */
[----:B------:R-:W-:-:S05]  /*0290*/  @!P1 LOP3.LUT R5, RZ, R6, RZ, 0x33, !PT ;  /* 0x00000006ff059212 */ /* 0x000fca00078e33ff */
[----:B------:R-:W-:Y:S02]  /*02a0*/  IMAD R25, R5, UR6, R4 ;  /* 0x0000000605197c24 */ /* 0x000fe4000f8e0204 */
[----:B------:R-:W-:Y:S05]  /*02b0*/  @!P0 BRA `(.L_x_1) ;  /* 0x0000000000f08947 */ /* 0x000fea0003800000 */
[----:B------:R-:W-:Y:S01]  /*02c0*/  LOP3.LUT R24, R0, 0x7ffffff8, RZ, 0xc0, !PT ;  /* 0x7ffffff800187812 */ /* 0x000fe200078ec0ff */
[----:B------:R-:W-:Y:S01]  /*02d0*/  IMAD R5, R2, R6, R3 ;  /* 0x0000000602057224 */ /* 0x000fe200078e0203 */
[----:B------:R-:W-:Y:S01]  /*02e0*/  CS2R R12, SRZ ;  /* 0x00000000000c7805 */ /* 0x000fe2000001ff00 */
[----:B------:R-:W-:Y:S02]  /*02f0*/  IMAD.MOV.U32 R27, RZ, RZ, R25 ;  /* 0x000000ffff1b7224 */ /* 0x000fe400078e0019 */
[----:B------:R-:W-:-:S07]  /*0300*/  IMAD.MOV R4, RZ, RZ, -R24 ;  /* 0x000000ffff047224 */ /* 0x000fce00078e0a18 */
.L_x_2:
[----:B------:R-:W0:Y:S08]  /*0310*/  LDC.64 R18, c[0x0][0x388] ;  /* 0x0000e200ff127b82 */ /* 0x000e300000000a00 */
[----:B------:R-:W1:Y:S01]  /*0320*/  LDC.64 R22, c[0x0][0x390] ;  /* 0x0000e400ff167b82 */ /* 0x000e620000000a00 */
[----:B0-----:R-:W-:-:S05]  /*0330*/  IMAD.WIDE R18, R5, 0x8, R18 ;  /* 0x0000000805127825 */ /* 0x001fca00078e0212 */
[----:B------:R0:W2:Y:S01]  /*0340*/  LDG.E.64 R10, desc[UR4][R18.64] ;  /* 0x00000004120a7981 */ /* 0x0000a2000c1e1b00 */
[----:B-1----:R-:W-:-:S05]  /*0350*/  IMAD.WIDE R22, R27, 0x8, R22 ;  /* 0x000000081b167825 */ /* 0x002fca00078e0216 */
[----:B------:R-:W2:Y:S01]  /*0360*/  LDG.E.64 R8, desc[UR4][R22.64] ;  /* 0x0000000416087981 */ /* 0x000ea2000c1e1b00 */
[----:B------:R-:W-:-:S04]  /*0370*/  IMAD.WIDE R28, R6, 0x8, R22 ;  /* 0x00000008061c7825 */ /* 0x000fc800078e0216 */
[----:B0-----:R-:W-:-:S05]  /*0380*/  IMAD.WIDE R18, R6, 0x8, R18 ;  /* 0x0000000806127825 */ /* 0x001fca00078e0212 */
[----:B------:R-:W3:Y:S01]  /*0390*/  LDG.E.64 R16, desc[UR4][R18.64] ;  /* 0x0000000412107981 */ /* 0x000ee2000c1e1b00 */
[----:B------:R-:W-:Y:S01]  /*03a0*/  IMAD.WIDE R20, R6, 0x8, R18 ;  /* 0x0000000806147825 */ /* 0x000fe200078e0212 */
[C---:B--2---:R-:W-:Y:S02]  /*03b0*/  DFMA R12, R10.reuse, R8, R12 ;  /* 0x000000080a0c722b */ /* 0x044fe4000000000c */
[----:B------:R0:W3:Y:S01]  /*03c0*/  LDG.E.64 R8, desc[UR4][R28.64] ;  /* 0x000000041c087981 */ /* 0x0000e2000c1e1b00 */
[----:B------:R-:W-:-:S03]  /*03d0*/  DADD R10, R10, R14 ;  /* 0x000000000a0a7229 */ /* 0x000fc6000000000e */
[----:B------:R1:W2:Y:S01]  /*03e0*/  LDG.E.64 R14, desc[UR4][R20.64] ;  /* 0x00000004140e7981 */ /* 0x0002a2000c1e1b00 */
[----:B0-----:R-:W-:-:S05]  /*03f0*/  IMAD.WIDE R28, R6, 0x8, R28 ;  /* 0x00000008061c7825 */ /* 0x001fca00078e021c */
[----:B------:R-:W2:Y:S01]  /*0400*/  LDG.E.64 R18, desc[UR4][R28.64] ;  /* 0x000000041c127981 */ /* 0x000ea2000c1e1b00 */
[----:B-1----:R-:W-:-:S04]  /*0410*/  IMAD.WIDE R20, R6, 0x8, R20 ;  /* 0x0000000806147825 */ /* 0x002fc800078e0214 */
[C---:B------:R-:W-:Y:S01]  /*0420*/  IMAD.WIDE R22, R6.reuse, 0x8, R28 ;  /* 0x0000000806167825 */ /* 0x040fe200078e021c */
[----:B---3--:R-:W-:Y:S02]  /*0430*/  DFMA R8, R16, R8, R12 ;  /* 0x000000081008722b */ /* 0x008fe4000000000c */
[----:B------:R-:W-:Y:S01]  /*0440*/  DADD R16, R10, R16 ;  /* 0x000000000a107229 */ /* 0x000fe20000000010 */
[----:B------:R-:W3:Y:S01]  /*0450*/  LDG.E.64 R10, desc[UR4][R20.64] ;  /* 0x00000004140a7981 */ /* 0x000ee2000c1e1b00 */
[----:B------:R-:W-:-:S04]  /*0460*/  IMAD.WIDE R12, R6, 0x8, R20 ;  /* 0x00000008060c7825 */ /* 0x000fc800078e0214 */
[----:B--2---:R-:W-:Y:S02]  /*0470*/  DFMA R18, R14, R18, R8 ;  /* 0x000000120e12722b */ /* 0x004fe40000000008 */
        /* <DEDUP_REMOVED lines=8> */
[----:B------:R-:W-:Y:S02]  /*0500*/  DADD R10, R14, R10 ;  /* 0x000000000e0a7229 */ /* 0x000fe4000000000a */
[----:B------:R0:W3:Y:S01]  /*0510*/  LDG.E.64 R18, desc[UR4][R28.64] ;  /* 0x000000041c127981 */ /* 0x0000e2000c1e1b00 */
[----:B------:R-:W-:-:S03]  /*0520*/  IMAD.WIDE R14, R6, 0x8, R12 ;  /* 0x00000008060e7825 */ /* 0x000fc600078e020c */
[----:B--2---:R-:W-:Y:S02]  /*0530*/  DFMA R20, R16, R20, R8 ;  /* 0x000000141014722b */ /* 0x004fe40000000008 */
[----:B------:R-:W3:Y:S01]  /*0540*/  LDG.E.64 R8, desc[UR4][R12.64] ;  /* 0x000000040c087981 */ /* 0x000ee2000c1e1b00 */
[----:B0-----:R-:W-:Y:S01]  /*0550*/  IMAD.WIDE R28, R6, 0x8, R28 ;  /* 0x00000008061c7825 */ /* 0x001fe200078e021c */
[----:B------:R-:W-:-:S03]  /*0560*/  DADD R16, R10, R16 ;  /* 0x000000000a107229 */ /* 0x000fc60000000010 */
[C---:B------:R-:W-:Y:S01]  /*0570*/  IMAD.WIDE R10, R6.reuse, 0x8, R14 ;  /* 0x00000008060a7825 */ /* 0x040fe200078e020e */
[----:B------:R-:W2:Y:S03]  /*0580*/  LDG.E.64 R12, desc[UR4][R14.64] ;  /* 0x000000040e0c7981 */ /* 0x000ea6000c1e1b00 */
[----:B------:R-:W-:Y:S02]  /*0590*/  IMAD.WIDE R22, R6, 0x8, R28 ;  /* 0x0000000806167825 */ /* 0x000fe400078e021c */
[----:B------:R-:W4:Y:S04]  /*05a0*/  LDG.E.64 R10, desc[UR4][R10.64] ;  /* 0x000000040a0a7981 */ /* 0x000f28000c1e1b00 */
[----:B------:R-:W5:Y:S04]  /*05b0*/  LDG.E.64 R22, desc[UR4][R22.64] ;  /* 0x0000000416167981 */ /* 0x000f68000c1e1b00 */
[----:B------:R-:W4:Y:S01]  /*05c0*/  LDG.E.64 R14, desc[UR4][R28.64] ;  /* 0x000000041c0e7981 */ /* 0x000f22000c1e1b00 */
[----:B------:R-:W-:-:S04]  /*05d0*/  IADD3 R4, PT, PT, R4, 0x8, RZ ;  /* 0x0000000804047810 */ /* 0x000fc80007ffe0ff */
[----:B------:R-:W-:Y:S01]  /*05e0*/  ISETP.NE.AND P0, PT, R4, RZ, PT ;  /* 0x000000ff0400720c */ /* 0x000fe20003f05270 */
[C---:B------:R-:W-:Y:S02]  /*05f0*/  IMAD R5, R6.reuse, 0x8, R5 ;  /* 0x0000000806057824 */ /* 0x040fe400078e0205 */
[----:B------:R-:W-:Y:S01]  /*0600*/  IMAD R27, R6, 0x8, R27 ;  /* 0x00000008061b7824 */ /* 0x000fe200078e021b */
[----:B---3--:R-:W-:Y:S02]  /*0610*/  DFMA R18, R8, R18, R20 ;  /* 0x000000120812722b */ /* 0x008fe40000000014 */
[----:B------:R-:W-:-:S08]  /*0620*/  DADD R8, R16, R8 ;  /* 0x0000000010087229 */ /* 0x000fd00000000008 */
[----:B--2---:R-:W-:Y:S02]  /*0630*/  DADD R8, R8, R12 ;  /* 0x0000000008087229 */ /* 0x004fe4000000000c */
[----:B----4-:R-:W-:-:S06]  /*0640*/  DFMA R12, R12, R14, R18 ;  /* 0x0000000e0c0c722b */ /* 0x010fcc0000000012 */
[----:B------:R-:W-:Y:S02]  /*0650*/  DADD R14, R8, R10 ;  /* 0x00000000080e7229 */ /* 0x000fe4000000000a */
[----:B-----5:R-:W-:Y:S01]  /*0660*/  DFMA R12, R10, R22, R12 ;  /* 0x000000160a0c722b */ /* 0x020fe2000000000c */
[----:B------:R-:W-:Y:S10]  /*0670*/  @P0 BRA `(.L_x_2) ;  /* 0xfffffffc00240947 */ /* 0x000ff4000383ffff */
.L_x_1:
[----:B------:R-:W-:-:S13]  /*0680*/  ISETP.NE.AND P0, PT, R7, RZ, PT ;  /* 0x000000ff0700720c */ /* 0x000fda0003f05270 */
[----:B------:R-:W-:Y:S05]  /*0690*/  @!P0 BRA `(.L_x_0) ;  /* 0x00000004000c8947 */ /* 0x000fea0003800000 */
[----:B------:R-:W-:Y:S02]  /*06a0*/  ISETP.GE.U32.AND P0, PT, R7, 0x4, PT ;  /* 0x000000040700780c */ /* 0x000fe40003f06070 */
[----:B------:R-:W-:-:S04]  /*06b0*/  LOP3.LUT R26, R0, 0x3, RZ, 0xc0, !PT ;  /* 0x00000003001a7812 */ /* 0x000fc800078ec0ff */
[----:B------:R-:W-:-:S07]  /*06c0*/  ISETP.NE.AND P1, PT, R26, RZ, PT ;  /* 0x000000ff1a00720c */ /* 0x000fce0003f25270 */
[----:B------:R-:W-:Y:S06]  /*06d0*/  @!P0 BRA `(.L_x_3) ;  /* 0x0000000000788947 */ /* 0x000fec0003800000 */
[----:B------:R-:W0:Y:S01]  /*06e0*/  LDC.64 R28, c[0x0][0x390] ;  /* 0x0000e400ff1c7b82 */ /* 0x000e220000000a00 */
[C---:B------:R-:W-:Y:S01]  /*06f0*/  IADD3 R7, PT, PT, R24.reuse, R2, RZ ;  /* 0x0000000218077210 */ /* 0x040fe20007ffe0ff */
[----:B------:R-:W-:-:S04]  /*0700*/  IMAD R9, R24, R6, R25 ;  /* 0x0000000618097224 */ /* 0x000fc800078e0219 */
[----:B------:R-:W-:Y:S02]  /*0710*/  IMAD R7, R7, R6, R3 ;  /* 0x0000000607077224 */ /* 0x000fe400078e0203 */
[----:B------:R-:W1:Y:S01]  /*0720*/  LDC.64 R4, c[0x0][0x388] ;  /* 0x0000e200ff047b82 */ /* 0x000e620000000a00 */
[----:B0-----:R-:W-:-:S05]  /*0730*/  IMAD.WIDE R28, R9, 0x8, R28 ;  /* 0x00000008091c7825 */ /* 0x001fca00078e021c */
[----:B------:R-:W2:Y:S01]  /*0740*/  LDG.E.64 R20, desc[UR4][R28.64] ;  /* 0x000000041c147981 */ /* 0x000ea2000c1e1b00 */
[----:B-1----:R-:W-:-:S05]  /*0750*/  IMAD.WIDE R4, R7, 0x8, R4 ;  /* 0x0000000807047825 */ /* 0x002fca00078e0204 */
[----:B------:R0:W2:Y:S01]  /*0760*/  LDG.E.64 R8, desc[UR4][R4.64] ;  /* 0x0000000404087981 */ /* 0x0000a2000c1e1b00 */
[----:B------:R-:W-:-:S04]  /*0770*/  IMAD.WIDE R18, R6, 0x8, R4 ;  /* 0x0000000806127825 */ /* 0x000fc800078e0204 */
[C---:B------:R-:W-:Y:S01]  /*0780*/  IMAD.WIDE R22, R6.reuse, 0x8, R28 ;  /* 0x0000000806167825 */ /* 0x040fe200078e021c */
[----:B------:R1:W3:Y:S04]  /*0790*/  LDG.E.64 R10, desc[UR4][R18.64] ;  /* 0x00000004120a7981 */ /* 0x0002e8000c1e1b00 */
[----:B------:R-:W3:Y:S01]  /*07a0*/  LDG.E.64 R16, desc[UR4][R22.64] ;  /* 0x0000000416107981 */ /* 0x000ee2000c1e1b00 */
[----:B0-----:R-:W-:-:S04]  /*07b0*/  IMAD.WIDE R4, R6, 0x8, R22 ;  /* 0x0000000806047825 */ /* 0x001fc800078e0216 */
[C---:B-1----:R-:W-:Y:S01]  /*07c0*/  IMAD.WIDE R18, R6.reuse, 0x8, R18 ;  /* 0x0000000806127825 */ /* 0x042fe200078e0212 */
[----:B------:R0:W4:Y:S03]  /*07d0*/  LDG.E.64 R22, desc[UR4][R4.64] ;  /* 0x0000000404167981 */ /* 0x000126000c1e1b00 */
[----:B------:R-:W-:-:S06]  /*07e0*/  IMAD.WIDE R28, R6, 0x8, R18 ;  /* 0x00000008061c7825 */ /* 0x000fcc00078e0212 */
[----:B------:R-:W5:Y:S01]  /*07f0*/  LDG.E.64 R28, desc[UR4][R28.64] ;  /* 0x000000041c1c7981 */ /* 0x000f62000c1e1b00 */
[----:B0-----:R-:W-:-:S06]  /*0800*/  IMAD.WIDE R4, R6, 0x8, R4 ;  /* 0x0000000806047825 */ /* 0x001fcc00078e0204 */
[----:B------:R-:W5:Y:S01]  /*0810*/  LDG.E.64 R4, desc[UR4][R4.64] ;  /* 0x0000000404047981 */ /* 0x000f62000c1e1b00 */
[----:B--2---:R-:W-:-:S03]  /*0820*/  DFMA R12, R8, R20, R12 ;  /* 0x00000014080c722b */ /* 0x004fc6000000000c */
[----:B------:R-:W2:Y:S01]  /*0830*/  LDG.E.64 R20, desc[UR4][R18.64] ;  /* 0x0000000412147981 */ /* 0x000ea2000c1e1b00 */
[----:B------:R-:W-:-:S04]  /*0840*/  DADD R8, R14, R8 ;  /* 0x000000000e087229 */ /* 0x000fc80000000008 */
[----:B---3--:R-:W-:-:S04]  /*0850*/  DFMA R12, R10, R16, R12 ;  /* 0x000000100a0c722b */ /* 0x008fc8000000000c */
[----:B------:R-:W-:Y:S01]  /*0860*/  DADD R8, R8, R10 ;  /* 0x0000000008087229 */ /* 0x000fe2000000000a */
[----:B------:R-:W-:-:S07]  /*0870*/  VIADD R24, R24, 0x4 ;  /* 0x0000000418187836 */ /* 0x000fce0000000000 */
[----:B--2---:R-:W-:Y:S02]  /*0880*/  DADD R8, R8, R20 ;  /* 0x0000000008087229 */ /* 0x004fe40000000014 */
[----:B----4-:R-:W-:-:S06]  /*0890*/  DFMA R12, R20, R22, R12 ;  /* 0x00000016140c722b */ /* 0x010fcc000000000c */
[----:B-----5:R-:W-:Y:S02]  /*08a0*/  DADD R14, R8, R28 ;  /* 0x00000000080e7229 */ /* 0x020fe4000000001c */
[----:B------:R-:W-:-:S11]  /*08b0*/  DFMA R12, R28, R4, R12 ;  /* 0x000000041c0c722b */ /* 0x000fd6000000000c */
.L_x_3:
[----:B------:R-:W-:Y:S05]  /*08c0*/  @!P1 BRA `(.L_x_0) ;  /* 0x0000000000809947 */ /* 0x000fea0003800000 */
[----:B------:R-:W-:Y:S02]  /*08d0*/  ISETP.NE.AND P0, PT, R26, 0x1, PT ;  /* 0x000000011a00780c */ /* 0x000fe40003f05270 */
[----:B------:R-:W-:-:S04]  /*08e0*/  LOP3.LUT R4, R0, 0x1, RZ, 0xc0, !PT ;  /* 0x0000000100047812 */ /* 0x000fc800078ec0ff */
[----:B------:R-:W-:-:S07]  /*08f0*/  ISETP.NE.U32.AND P1, PT, R4, 0x1, PT ;  /* 0x000000010400780c */ /* 0x000fce0003f25070 */
[----:B------:R-:W0:Y:S01]  /*0900*/  @P0 LDC.64 R26, c[0x0][0x388] ;  /* 0x0000e200ff1a0b82 */ /* 0x000e220000000a00 */
[C---:B------:R-:W-:Y:S02]  /*0910*/  @P0 IMAD.IADD R7, R24.reuse, 0x1, R2 ;  /* 0x0000000118070824 */ /* 0x040fe400078e0202 */
[CC--:B------:R-:W-:Y:S01]  /*0920*/  @P0 IMAD R9, R24.reuse, R6.reuse, R25 ;  /* 0x0000000618090224 */ /* 0x0c0fe200078e0219 */
[----:B------:R-:W-:Y:S01]  /*0930*/  @P0 IADD3 R24, PT, PT, R24, 0x2, RZ ;  /* 0x0000000218180810 */ /* 0x000fe20007ffe0ff */
[----:B------:R-:W-:-:S03]  /*0940*/  @P0 IMAD R7, R7, R6, R3 ;  /* 0x0000000607070224 */ /* 0x000fc600078e0203 */
[----:B------:R-:W1:Y:S08]  /*0950*/  @P0 LDC.64 R20, c[0x0][0x390] ;  /* 0x0000e400ff140b82 */ /* 0x000e700000000a00 */
[----:B------:R-:W2:Y:S08]  /*0960*/  @!P1 LDC.64 R10, c[0x0][0x388] ;  /* 0x0000e200ff0a9b82 */ /* 0x000eb00000000a00 */
[----:B------:R-:W3:Y:S01]  /*0970*/  @!P1 LDC.64 R4, c[0x0][0x390] ;  /* 0x0000e400ff049b82 */ /* 0x000ee20000000a00 */
[----:B0-----:R-:W-:-:S04]  /*0980*/  @P0 IMAD.WIDE R26, R7, 0x8, R26 ;  /* 0x00000008071a0825 */ /* 0x001fc800078e021a */
[----:B-1----:R-:W-:Y:S02]  /*0990*/  @P0 IMAD.WIDE R20, R9, 0x8, R20 ;  /* 0x0000000809140825 */ /* 0x002fe400078e0214 */
[----:B------:R-:W4:Y:S02]  /*09a0*/  @P0 LDG.E.64 R8, desc[UR4][R26.64] ;  /* 0x000000041a080981 */ /* 0x000f24000c1e1b00 */
[----:B------:R-:W-:Y:S02]  /*09b0*/  @!P1 IMAD.IADD R7, R2, 0x1, R24 ;  /* 0x0000000102079824 */ /* 0x000fe400078e0218 */
[----:B------:R-:W5:Y:S01]  /*09c0*/  @P0 LDG.E.64 R16, desc[UR4][R20.64] ;  /* 0x0000000414100981 */ /* 0x000f62000c1e1b00 */
[----:B------:R-:W-:-:S04]  /*09d0*/  @P0 IMAD.WIDE R18, R6, 0x8, R26 ;  /* 0x0000000806120825 */ /* 0x000fc800078e021a */
[----:B------:R-:W-:Y:S02]  /*09e0*/  @P0 IMAD.WIDE R22, R6, 0x8, R20 ;  /* 0x0000000806160825 */ /* 0x000fe400078e0214 */
[----:B------:R-:W5:Y:S02]  /*09f0*/  @P0 LDG.E.64 R18, desc[UR4][R18.64] ;  /* 0x0000000412120981 */ /* 0x000f64000c1e1b00 */
[-C--:B------:R-:W-:Y:S02]  /*0a00*/  @!P1 IMAD R25, R24, R6.reuse, R25 ;  /* 0x0000000618199224 */ /* 0x080fe400078e0219 */
[----:B------:R-:W-:Y:S01]  /*0a10*/  @!P1 IMAD R7, R7, R6, R3 ;  /* 0x0000000607079224 */ /* 0x000fe200078e0203 */
[----:B------:R-:W5:Y:S01]  /*0a20*/  @P0 LDG.E.64 R22, desc[UR4][R22.64] ;  /* 0x0000000416160981 */ /* 0x000f62000c1e1b00 */
[----:B---3--:R-:W-:-:S04]  /*0a30*/  @!P1 IMAD.WIDE R4, R25, 0x8, R4 ;  /* 0x0000000819049825 */ /* 0x008fc800078e0204 */
[----:B--2---:R-:W-:Y:S02]  /*0a40*/  @!P1 IMAD.WIDE R10, R7, 0x8, R10 ;  /* 0x00000008070a9825 */ /* 0x004fe400078e020a */
[----:B------:R-:W2:Y:S04]  /*0a50*/  @!P1 LDG.E.64 R4, desc[UR4][R4.64] ;  /* 0x0000000404049981 */ /* 0x000ea8000c1e1b00 */
[----:B------:R-:W3:Y:S01]  /*0a60*/  @!P1 LDG.E.64 R10, desc[UR4][R10.64] ;  /* 0x000000040a0a9981 */ /* 0x000ee2000c1e1b00 */
[----:B----4-:R-:W-:Y:S02]  /*0a70*/  @P0 DADD R6, R14, R8 ;  /* 0x000000000e060229 */ /* 0x010fe40000000008 */
[----:B-----5:R-:W-:-:S06]  /*0a80*/  @P0 DFMA R16, R8, R16, R12 ;  /* 0x000000100810022b */ /* 0x020fcc000000000c */
[----:B------:R-:W-:Y:S02]  /*0a90*/  @P0 DADD R14, R6, R18 ;  /* 0x00000000060e0229 */ /* 0x000fe40000000012 */
[----:B------:R-:W-:-:S06]  /*0aa0*/  @P0 DFMA R12, R18, R22, R16 ;  /* 0x00000016120c022b */ /* 0x000fcc0000000010 */
[----:B---3--:R-:W-:Y:S02]  /*0ab0*/  @!P1 DADD R14, R14, R10 ;  /* 0x000000000e0e9229 */ /* 0x008fe4000000000a */
[----:B--2---:R-:W-:-:S11]  /*0ac0*/  @!P1 DFMA R12, R10, R4, R12 ;  /* 0x000000040a0c922b */ /* 0x004fd6000000000c */
.L_x_0:
[----:B------:R-:W0:Y:S01]  /*0ad0*/  I2F.F64 R8, R0 ;  /* 0x0000000000087312 */ /* 0x000e220000201c00 */
[----:B------:R-:W-:Y:S01]  /*0ae0*/  IMAD.MOV.U32 R4, RZ, RZ, 0x1 ;  /* 0x00000001ff047424 */ /* 0x000fe200078e00ff */
[----:B------:R-:W-:Y:S01]  /*0af0*/  FSETP.GEU.AND P1, PT, |R15|, 6.5827683646048100446e-37, PT ;  /* 0x036000000f00780b */ /* 0x000fe20003f2e200 */
[----:B------:R-:W-:Y:S05]  /*0b00*/  BSSY.RECONVERGENT B0, `(.L_x_4) ;  /* 0x0000013000007945 */ /* 0x000fea0003800200 */
[----:B0-----:R-:W0:Y:S02]  /*0b10*/  MUFU.RCP64H R5, R9 ;  /* 0x0000000900057308 */ /* 0x001e240000001800 */
[----:B0-----:R-:W-:-:S08]  /*0b20*/  DFMA R6, -R8, R4, 1 ;  /* 0x3ff000000806742b */ /* 0x001fd00000000104 */
[----:B------:R-:W-:-:S08]  /*0b30*/  DFMA R6, R6, R6, R6 ;  /* 0x000000060606722b */ /* 0x000fd00000000006 */
[----:B------:R-:W-:-:S08]  /*0b40*/  DFMA R6, R4, R6, R4 ;  /* 0x000000060406722b */ /* 0x000fd00000000004 */
[----:B------:R-:W-:-:S08]  /*0b50*/  DFMA R4, -R8, R6, 1 ;  /* 0x3ff000000804742b */ /* 0x000fd00000000106 */
[----:B------:R-:W-:-:S08]  /*0b60*/  DFMA R4, R6, R4, R6 ;  /* 0x000000040604722b */ /* 0x000fd00000000006 */
[----:B------:R-:W-:-:S08]  /*0b70*/  DMUL R6, R4, R14 ;  /* 0x0000000e04067228 */ /* 0x000fd00000000000 */
[----:B------:R-:W-:-:S08]  /*0b80*/  DFMA R10, -R8, R6, R14 ;  /* 0x00000006080a722b */ /* 0x000fd0000000010e */
[----:B------:R-:W-:-:S10]  /*0b90*/  DFMA R4, R4, R10, R6 ;  /* 0x0000000a0404722b */ /* 0x000fd40000000006 */
[----:B------:R-:W-:-:S05]  /*0ba0*/  FFMA R0, RZ, R9, R5 ;  /* 0x00000009ff007223 */ /* 0x000fca0000000005 */
[----:B------:R-:W-:-:S13]  /*0bb0*/  FSETP.GT.AND P0, PT, |R0|, 1.469367938527859385e-39, PT ;  /* 0x001000000000780b */ /* 0x000fda0003f04200 */
[----:B------:R-:W-:Y:S05]  /*0bc0*/  @P0 BRA P1, `(.L_x_5) ;  /* 0x0000000000180947 */ /* 0x000fea0000800000 */
[----:B------:R-:W-:Y:S01]  /*0bd0*/  MOV R4, R14 ;  /* 0x0000000e00047202 */ /* 0x000fe20000000f00 */
[----:B------:R-:W-:Y:S01]  /*0be0*/  IMAD.MOV.U32 R5, RZ, RZ, R15 ;  /* 0x000000ffff057224 */ /* 0x000fe200078e000f */
[----:B------:R-:W-:-:S07]  /*0bf0*/  MOV R0, 0xc10 ;  /* 0x00000c1000007802 */ /* 0x000fce0000000f00 */
[----:B------:R-:W-:Y:S05]  /*0c00*/  CALL.REL.NOINC `($__internal_0_$__cuda_sm20_div_rn_f64_full) ;  /* 0x0000000000bc7944 */ /* 0x000fea0003c00000 */
[----:B------:R-:W-:Y:S01]  /*0c10*/  IMAD.MOV.U32 R4, RZ, RZ, R14 ;  /* 0x000000ffff047224 */ /* 0x000fe200078e000e */
[----:B------:R-:W-:-:S07]  /*0c20*/  MOV R5, R15 ;  /* 0x0000000f00057202 */ /* 0x000fce0000000f00 */
.L_x_5:
[----:B------:R-:W-:Y:S05]  /*0c30*/  BSYNC.RECONVERGENT B0 ;  /* 0x0000000000007941 */ /* 0x000fea0003800200 */
.L_x_4:
[----:B------:R-:W0:Y:S01]  /*0c40*/  LDC R0, c[0x0][0x39c] ;  /* 0x0000e700ff007b82 */ /* 0x000e220000000800 */
[----:B------:R-:W1:Y:S07]  /*0c50*/  LDCU UR8, c[0x0][0x398] ;  /* 0x00007300ff0877ac */ /* 0x000e6e0008000800 */
[----:B------:R-:W2:Y:S01]  /*0c60*/  LDC R10, c[0x0][0x3a4] ;  /* 0x0000e900ff0a7b82 */ /* 0x000ea20000000800 */
[----:B0-----:R-:W-:-:S04]  /*0c70*/  IABS R8, R0 ;  /* 0x0000000000087213 */ /* 0x001fc80000000000 */
[----:B------:R-:W0:Y:S01]  /*0c80*/  I2F.RP R9, R8 ;  /* 0x0000000800097306 */ /* 0x000e220000209400 */
[----:B--2---:R-:W-:-:S07]  /*0c90*/  IABS R14, R10 ;  /* 0x0000000a000e7213 */ /* 0x004fce0000000000 */
[----:B0-----:R-:W0:Y:S02]  /*0ca0*/  MUFU.RCP R9, R9 ;  /* 0x0000000900097308 */ /* 0x001e240000001000 */
[----:B0-----:R-:W-:-:S06]  /*0cb0*/  VIADD R6, R9, 0xffffffe ;  /* 0x0ffffffe09067836 */ /* 0x001fcc0000000000 */
[----:B------:R0:W2:Y:S02]  /*0cc0*/  F2I.FTZ.U32.TRUNC.NTZ R7, R6 ;  /* 0x0000000600077305 */ /* 0x0000a4000021f000 */
[----:B0-----:R-:W-:Y:S02]  /*0cd0*/  HFMA2 R6, -RZ, RZ, 0, 0 ;  /* 0x00000000ff067431 */ /* 0x001fe400000001ff */
[----:B--2---:R-:W-:-:S04]  /*0ce0*/  IMAD.MOV R11, RZ, RZ, -R7 ;  /* 0x000000ffff0b7224 */ /* 0x004fc800078e0a07 */
[----:B------:R-:W-:-:S04]  /*0cf0*/  IMAD R11, R11, R8, RZ ;  /* 0x000000080b0b7224 */ /* 0x000fc800078e02ff */
[----:B------:R-:W-:Y:S01]  /*0d00*/  IMAD.HI.U32 R11, R7, R11, R6 ;  /* 0x0000000b070b7227 */ /* 0x000fe200078e0006 */
[----:B------:R-:W-:-:S03]  /*0d10*/  LOP3.LUT R6, R10, R0, RZ, 0x3c, !PT ;  /* 0x000000000a067212 */ /* 0x000fc600078e3cff */
[----:B------:R-:W-:Y:S01]  /*0d20*/  IMAD.MOV.U32 R7, RZ, RZ, R14 ;  /* 0x000000ffff077224 */ /* 0x000fe200078e000e */
[----:B------:R-:W-:-:S03]  /*0d30*/  ISETP.GE.AND P2, PT, R6, RZ, PT ;  /* 0x000000ff0600720c */ /* 0x000fc60003f46270 */
[----:B------:R-:W-:-:S04]  /*0d40*/  IMAD.HI.U32 R11, R11, R7, RZ ;  /* 0x000000070b0b7227 */ /* 0x000fc800078e00ff */
[----:B------:R-:W-:-:S04]  /*0d50*/  IMAD.MOV R9, RZ, RZ, -R11 ;  /* 0x000000ffff097224 */ /* 0x000fc800078e0a0b */
[----:B------:R-:W-:Y:S02]  /*0d60*/  IMAD R7, R8, R9, R7 ;  /* 0x0000000908077224 */ /* 0x000fe400078e0207 */
[----:B-1----:R-:W-:-:S03]  /*0d70*/  IMAD R9, R0, UR8, R3 ;  /* 0x0000000800097c24 */ /* 0x002fc6000f8e0203 */
[----:B------:R-:W-:Y:S01]  /*0d80*/  ISETP.GT.U32.AND P0, PT, R8, R7, PT ;  /* 0x000000070800720c */ /* 0x000fe20003f04070 */
[----:B------:R-:W-:-:S12]  /*0d90*/  IMAD R9, R10, UR7, R9 ;  /* 0x000000070a097c24 */ /* 0x000fd8000f8e0209 */
[-C--:B------:R-:W-:Y:S01]  /*0da0*/  @!P0 IADD3 R7, PT, PT, R7, -R8.reuse, RZ ;  /* 0x8000000807078210 */ /* 0x080fe20007ffe0ff */
[----:B------:R-:W-:Y:S01]  /*0db0*/  @!P0 VIADD R11, R11, 0x1 ;  /* 0x000000010b0b8836 */ /* 0x000fe20000000000 */
[----:B------:R-:W-:Y:S02]  /*0dc0*/  ISETP.NE.AND P0, PT, R0, RZ, PT ;  /* 0x000000ff0000720c */ /* 0x000fe40003f05270 */
[----:B------:R-:W-:Y:S02]  /*0dd0*/  ISETP.GE.U32.AND P1, PT, R7, R8, PT ;  /* 0x000000080700720c */ /* 0x000fe40003f26070 */
[----:B------:R-:W0:Y:S11]  /*0de0*/  LDC.64 R6, c[0x0][0x390] ;  /* 0x0000e400ff067b82 */ /* 0x000e360000000a00 */
[----:B------:R-:W-:-:S05]  /*0df0*/  @P1 VIADD R11, R11, 0x1 ;  /* 0x000000010b0b1836 */ /* 0x000fca0000000000 */
[----:B------:R-:W-:Y:S02]  /*0e00*/  MOV R8, R11 ;  /* 0x0000000b00087202 */ /* 0x000fe40000000f00 */
[----:B------:R-:W1:Y:S03]  /*0e10*/  LDC R11, c[0x0][0x3a0] ;  /* 0x0000e800ff0b7b82 */ /* 0x000e660000000800 */
[----:B------:R-:W-:Y:S01]  /*0e20*/  @!P2 IMAD.MOV R8, RZ, RZ, -R8 ;  /* 0x000000ffff08a224 */ /* 0x000fe200078e0a08 */
[----:B------:R-:W-:-:S05]  /*0e30*/  @!P0 LOP3.LUT R8, RZ, R0, RZ, 0x33, !PT ;  /* 0x00000000ff088212 */ /* 0x000fca00078e33ff */
[----:B------:R-:W-:-:S04]  /*0e40*/  IMAD R9, R8, UR6, R9 ;  /* 0x0000000608097c24 */ /* 0x000fc8000f8e0209 */
[----:B0-----:R-:W-:Y:S02]  /*0e50*/  IMAD.WIDE R6, R9, 0x8, R6 ;  /* 0x0000000809067825 */ /* 0x001fe400078e0206 */
[----:B------:R-:W0:Y:S04]  /*0e60*/  LDC.64 R8, c[0x0][0x380] ;  /* 0x0000e000ff087b82 */ /* 0x000e280000000a00 */
[----:B------:R-:W2:Y:S01]  /*0e70*/  LDG.E.64 R6, desc[UR4][R6.64] ;  /* 0x0000000406067981 */ /* 0x000ea2000c1e1b00 */
[----:B-1----:R-:W-:-:S04]  /*0e80*/  VIADD R11, R11, -UR8 ;  /* 0x800000080b0b7c36 */ /* 0x002fc80008000000 */
[----:B------:R-:W-:-:S04]  /*0e90*/  IMAD R11, R11, UR7, R2 ;  /* 0x000000070b0b7c24 */ /* 0x000fc8000f8e0202 */
[----:B------:R-:W-:-:S04]  /*0ea0*/  IMAD R11, R11, R0, UR6 ;  /* 0x000000060b0b7e24 */ /* 0x000fc8000f8e0200 */
[----:B------:R-:W-:-:S04]  /*0eb0*/  IMAD R3, R11, R0, R3 ;  /* 0x000000000b037224 */ /* 0x000fc800078e0203 */
[----:B0-----:R-:W-:Y:S01]  /*0ec0*/  IMAD.WIDE R2, R3, 0x8, R8 ;  /* 0x0000000803027825 */ /* 0x001fe200078e0208 */
[----:B--2---:R-:W-:-:S07]  /*0ed0*/  DFMA R4, R6, R4, R12 ;  /* 0x000000040604722b */ /* 0x004fce000000000c */
[----:B------:R-:W-:Y:S01]  /*0ee0*/  STG.E.64 desc[UR4][R2.64], R4 ;  /* 0x0000000402007986 */ /* 0x000fe2000c101b04 */
[----:B------:R-:W-:Y:S05]  /*0ef0*/  EXIT ;  /* 0x000000000000794d */ /* 0x000fea0003800000 */
        .weak           $__internal_0_$__cuda_sm20_div_rn_f64_full
        .type           $__internal_0_$__cuda_sm20_div_rn_f64_full,@function
        .size           $__internal_0_$__cuda_sm20_div_rn_f64_full,(.L_x_12 - $__internal_0_$__cuda_sm20_div_rn_f64_full)
$__internal_0_$__cuda_sm20_div_rn_f64_full:
[C---:B------:R-:W-:Y:S01]  /*0f00*/  FSETP.GEU.AND P0, PT, |R9|.reuse, 1.469367938527859385e-39, PT ;  /* 0x001000000900780b */ /* 0x040fe20003f0e200 */
[----:B------:R-:W-:Y:S01]  /*0f10*/  IMAD.MOV.U32 R11, RZ, RZ, R9 ;  /* 0x000000ffff0b7224 */ /* 0x000fe200078e0009 */
[----:B------:R-:W-:Y:S01]  /*0f20*/  LOP3.LUT R6, R9, 0x800fffff, RZ, 0xc0, !PT ;  /* 0x800fffff09067812 */ /* 0x000fe200078ec0ff */
[----:B------:R-:W-:Y:S01]  /*0f30*/  BSSY.RECONVERGENT B1, `(.L_x_6) ;  /* 0x0000057000017945 */ /* 0x000fe20003800200 */
[----:B------:R-:W-:Y:S02]  /*0f40*/  MOV R10, R8 ;  /* 0x00000008000a7202 */ /* 0x000fe40000000f00 */
[----:B------:R-:W-:Y:S01]  /*0f50*/  LOP3.LUT R7, R6, 0x3ff00000, RZ, 0xfc, !PT ;  /* 0x3ff0000006077812 */ /* 0x000fe200078efcff */
[----:B------:R-:W-:Y:S01]  /*0f60*/  IMAD.MOV.U32 R6, RZ, RZ, R8 ;  /* 0x000000ffff067224 */ /* 0x000fe200078e0008 */
[----:B------:R-:W-:Y:S01]  /*0f70*/  FSETP.GEU.AND P2, PT, |R5|, 1.469367938527859385e-39, PT ;  /* 0x001000000500780b */ /* 0x000fe20003f4e200 */
[----:B------:R-:W-:Y:S01]  /*0f80*/  IMAD.MOV.U32 R8, RZ, RZ, R4 ;  /* 0x000000ffff087224 */ /* 0x000fe200078e0004 */
[----:B------:R-:W-:-:S02]  /*0f90*/  MOV R16, 0x1 ;  /* 0x0000000100107802 */ /* 0x000fc40000000f00 */
[----:B------:R-:W-:Y:S01]  /*0fa0*/  LOP3.LUT R14, R5, 0x7ff00000, RZ, 0xc0, !PT ;  /* 0x7ff00000050e7812 */ /* 0x000fe200078ec0ff */
[----:B------:R-:W-:Y:S01]  /*0fb0*/  @!P0 DMUL R6, R10, 8.98846567431157953865e+307 ;  /* 0x7fe000000a068828 */ /* 0x000fe20000000000 */
[----:B------:R-:W-:-:S04]  /*0fc0*/  LOP3.LUT R21, R9, 0x7ff00000, RZ, 0xc0, !PT ;  /* 0x7ff0000009157812 */ /* 0x000fc800078ec0ff */
[----:B------:R-:W-:Y:S01]  /*0fd0*/  ISETP.GE.U32.AND P1, PT, R14, R21, PT ;  /* 0x000000150e00720c */ /* 0x000fe20003f26070 */
[----:B------:R-:W0:Y:S02]  /*0fe0*/  MUFU.RCP64H R17, R7 ;  /* 0x0000000700117308 */ /* 0x000e240000001800 */
[----:B------:R-:W-:-:S04]  /*0ff0*/  @!P2 LOP3.LUT R15, R11, 0x7ff00000, RZ, 0xc0, !PT ;  /* 0x7ff000000b0fa812 */ /* 0x000fc800078ec0ff */
[----:B------:R-:W-:Y:S01]  /*1000*/  @!P2 ISETP.GE.U32.AND P3, PT, R14, R15, PT ;  /* 0x0000000f0e00a20c */ /* 0x000fe20003f66070 */
[----:B------:R-:W-:-:S05]  /*1010*/  IMAD.MOV.U32 R15, RZ, RZ, 0x1ca00000 ;  /* 0x1ca00000ff0f7424 */ /* 0x000fca00078e00ff */
[----:B------:R-:W-:-:S04]  /*1020*/  SEL R9, R15, 0x63400000, !P1 ;  /* 0x634000000f097807 */ /* 0x000fc80004800000 */
[----:B------:R-:W-:Y:S01]  /*1030*/  LOP3.LUT R9, R9, 0x800fffff, R5, 0xf8, !PT ;  /* 0x800fffff09097812 */ /* 0x000fe200078ef805 */
[----:B0-----:R-:W-:-:S08]  /*1040*/  DFMA R18, R16, -R6, 1 ;  /* 0x3ff000001012742b */ /* 0x001fd00000000806 */
[----:B------:R-:W-:-:S08]  /*1050*/  DFMA R18, R18, R18, R18 ;  /* 0x000000121212722b */ /* 0x000fd00000000012 */
[----:B------:R-:W-:Y:S01]  /*1060*/  DFMA R16, R16, R18, R16 ;  /* 0x000000121010722b */ /* 0x000fe20000000010 */
[----:B------:R-:W-:-:S04]  /*1070*/  @!P2 SEL R19, R15, 0x63400000, !P3 ;  /* 0x634000000f13a807 */ /* 0x000fc80005800000 */
[----:B------:R-:W-:-:S03]  /*1080*/  @!P2 LOP3.LUT R22, R19, 0x80000000, R5, 0xf8, !PT ;  /* 0x800000001316a812 */ /* 0x000fc600078ef805 */
[----:B------:R-:W-:Y:S01]  /*1090*/  DFMA R18, R16, -R6, 1 ;  /* 0x3ff000001012742b */ /* 0x000fe20000000806 */
[----:B------:R-:W-:Y:S02]  /*10a0*/  @!P2 LOP3.LUT R23, R22, 0x100000, RZ, 0xfc, !PT ;  /* 0x001000001617a812 */ /* 0x000fe400078efcff */
[----:B------:R-:W-:-:S05]  /*10b0*/  @!P2 MOV R22, RZ ;  /* 0x000000ff0016a202 */ /* 0x000fca0000000f00 */
[----:B------:R-:W-:Y:S02]  /*10c0*/  DFMA R16, R16, R18, R16 ;  /* 0x000000121010722b */ /* 0x000fe40000000010 */
[----:B------:R-:W-:Y:S01]  /*10d0*/  @!P2 DFMA R8, R8, 2, -R22 ;  /* 0x400000000808a82b */ /* 0x000fe20000000816 */
[----:B------:R-:W-:Y:S02]  /*10e0*/  IMAD.MOV.U32 R22, RZ, RZ, R14 ;  /* 0x000000ffff167224 */ /* 0x000fe400078e000e */
[----:B------:R-:W-:Y:S01]  /*10f0*/  IMAD.MOV.U32 R23, RZ, RZ, R21 ;  /* 0x000000ffff177224 */ /* 0x000fe200078e0015 */
[----:B------:R-:W-:-:S04]  /*1100*/  @!P0 LOP3.LUT R23, R7, 0x7ff00000, RZ, 0xc0, !PT ;  /* 0x7ff0000007178812 */ /* 0x000fc800078ec0ff */
[----:B------:R-:W-:Y:S02]  /*1110*/  DMUL R18, R16, R8 ;  /* 0x0000000810127228 */ /* 0x000fe40000000000 */
[----:B------:R-:W-:Y:S01]  /*1120*/  @!P2 LOP3.LUT R22, R9, 0x7ff00000, RZ, 0xc0, !PT ;  /* 0x7ff000000916a812 */ /* 0x000fe200078ec0ff */
[----:B------:R-:W-:-:S03]  /*1130*/  VIADD R25, R23, 0xffffffff ;  /* 0xffffffff17197836 */ /* 0x000fc60000000000 */
[----:B------:R-:W-:Y:S02]  /*1140*/  IADD3 R24, PT, PT, R22, -0x1, RZ ;  /* 0xffffffff16187810 */ /* 0x000fe40007ffe0ff */
[----:B------:R-:W-:Y:S02]  /*1150*/  DFMA R20, R18, -R6, R8 ;  /* 0x800000061214722b */ /* 0x000fe40000000008 */
[----:B------:R-:W-:-:S04]  /*1160*/  ISETP.GT.U32.AND P0, PT, R24, 0x7feffffe, PT ;  /* 0x7feffffe1800780c */ /* 0x000fc80003f04070 */
[----:B------:R-:W-:Y:S02]  /*1170*/  ISETP.GT.U32.OR P0, PT, R25, 0x7feffffe, P0 ;  /* 0x7feffffe1900780c */ /* 0x000fe40000704470 */
[----:B------:R-:W-:-:S11]  /*1180*/  DFMA R16, R16, R20, R18 ;  /* 0x000000141010722b */ /* 0x000fd60000000012 */
[----:B------:R-:W-:Y:S05]  /*1190*/  @P0 BRA `(.L_x_7) ;  /* 0x00000000006c0947 */ /* 0x000fea0003800000 */
[----:B------:R-:W-:-:S04]  /*11a0*/  LOP3.LUT R5, R11, 0x7ff00000, RZ, 0xc0, !PT ;  /* 0x7ff000000b057812 */ /* 0x000fc800078ec0ff */
[CC--:B------:R-:W-:Y:S02]  /*11b0*/  VIADDMNMX R4, R14.reuse, -R5.reuse, 0xb9600000, !PT ;  /* 0xb96000000e047446 */ /* 0x0c0fe40007800905 */
[----:B------:R-:W-:Y:S02]  /*11c0*/  ISETP.GE.U32.AND P0, PT, R14, R5, PT ;  /* 0x000000050e00720c */ /* 0x000fe40003f06070 */
[----:B------:R-:W-:Y:S02]  /*11d0*/  VIMNMX R4, PT, PT, R4, 0x46a00000, PT ;  /* 0x46a0000004047848 */ /* 0x000fe40003fe0100 */
[----:B------:R-:W-:-:S05]  /*11e0*/  SEL R15, R15, 0x63400000, !P0 ;  /* 0x634000000f0f7807 */ /* 0x000fca0004000000 */
[----:B------:R-:W-:Y:S02]  /*11f0*/  IMAD.IADD R18, R4, 0x1, -R15 ;  /* 0x0000000104127824 */ /* 0x000fe400078e0a0f */
[----:B------:R-:W-:-:S03]  /*1200*/  IMAD.MOV.U32 R4, RZ, RZ, RZ ;  /* 0x000000ffff047224 */ /* 0x000fc600078e00ff */
[----:B------:R-:W-:-:S06]  /*1210*/  IADD3 R5, PT, PT, R18, 0x7fe00000, RZ ;  /* 0x7fe0000012057810 */ /* 0x000fcc0007ffe0ff */
[----:B------:R-:W-:-:S10]  /*1220*/  DMUL R14, R16, R4 ;  /* 0x00000004100e7228 */ /* 0x000fd40000000000 */
[----:B------:R-:W-:-:S13]  /*1230*/  FSETP.GTU.AND P0, PT, |R15|, 1.469367938527859385e-39, PT ;  /* 0x001000000f00780b */ /* 0x000fda0003f0c200 */
[----:B------:R-:W-:Y:S05]  /*1240*/  @P0 BRA `(.L_x_8) ;  /* 0x0000000000940947 */ /* 0x000fea0003800000 */
[----:B------:R-:W-:Y:S01]  /*1250*/  DFMA R6, R16, -R6, R8 ;  /* 0x800000061006722b */ /* 0x000fe20000000008 */
[----:B------:R-:W-:-:S09]  /*1260*/  IMAD.MOV.U32 R4, RZ, RZ, RZ ;  /* 0x000000ffff047224 */ /* 0x000fd200078e00ff */
[C---:B------:R-:W-:Y:S02]  /*1270*/  FSETP.NEU.AND P0, PT, R7.reuse, RZ, PT ;  /* 0x000000ff0700720b */ /* 0x040fe40003f0d000 */
[----:B------:R-:W-:-:S04]  /*1280*/  LOP3.LUT R11, R7, 0x80000000, R11, 0x48, !PT ;  /* 0x80000000070b7812 */ /* 0x000fc800078e480b */
[----:B------:R-:W-:-:S07]  /*1290*/  LOP3.LUT R5, R11, R5, RZ, 0xfc, !PT ;  /* 0x000000050b057212 */ /* 0x000fce00078efcff */
[----:B------:R-:W-:Y:S05]  /*12a0*/  @!P0 BRA `(.L_x_8) ;  /* 0x00000000007c8947 */ /* 0x000fea0003800000 */
[----:B------:R-:W-:Y:S01]  /*12b0*/  IADD3 R7, PT, PT, -R18, RZ, RZ ;  /* 0x000000ff12077210 */ /* 0x000fe20007ffe1ff */
[----:B------:R-:W-:Y:S01]  /*12c0*/  IMAD.MOV.U32 R6, RZ, RZ, RZ ;  /* 0x000000ffff067224 */ /* 0x000fe200078e00ff */
[----:B------:R-:W-:-:S05]  /*12d0*/  DMUL.RP R4, R16, R4 ;  /* 0x0000000410047228 */ /* 0x000fca0000008000 */
[----:B------:R-:W-:-:S05]  /*12e0*/  DFMA R6, R14, -R6, R16 ;  /* 0x800000060e06722b */ /* 0x000fca0000000010 */
[----:B------:R-:W-:Y:S02]  /*12f0*/  LOP3.LUT R11, R5, R11, RZ, 0x3c, !PT ;  /* 0x0000000b050b7212 */ /* 0x000fe400078e3cff */
[----:B------:R-:W-:-:S04]  /*1300*/  IADD3 R6, PT, PT, -R18, -0x43300000, RZ ;  /* 0xbcd0000012067810 */ /* 0x000fc80007ffe1ff */
[----:B------:R-:W-:-:S04]  /*1310*/  FSETP.NEU.AND P0, PT, |R7|, R6, PT ;  /* 0x000000060700720b */ /* 0x000fc80003f0d200 */
[----:B------:R-:W-:Y:S02]  /*1320*/  FSEL R14, R4, R14, !P0 ;  /* 0x0000000e040e7208 */ /* 0x000fe40004000000 */
[----:B------:R-:W-:Y:S01]  /*1330*/  FSEL R15, R11, R15, !P0 ;  /* 0x0000000f0b0f7208 */ /* 0x000fe20004000000 */
[----:B------:R-:W-:Y:S06]  /*1340*/  BRA `(.L_x_8) ;  /* 0x0000000000547947 */ /* 0x000fec0003800000 */
.L_x_7:
[----:B------:R-:W-:-:S14]  /*1350*/  DSETP.NAN.AND P0, PT, R4, R4, PT ;  /* 0x000000040400722a */ /* 0x000fdc0003f08000 */
[----:B------:R-:W-:Y:S05]  /*1360*/  @P0 BRA `(.L_x_9) ;  /* 0x0000000000440947 */ /* 0x000fea0003800000 */
[----:B------:R-:W-:-:S14]  /*1370*/  DSETP.NAN.AND P0, PT, R10, R10, PT ;  /* 0x0000000a0a00722a */ /* 0x000fdc0003f08000 */
[----:B------:R-:W-:Y:S05]  /*1380*/  @P0 BRA `(.L_x_10) ;  /* 0x0000000000300947 */ /* 0x000fea0003800000 */
[----:B------:R-:W-:Y:S01]  /*1390*/  ISETP.NE.AND P0, PT, R22, R23, PT ;  /* 0x000000171600720c */ /* 0x000fe20003f05270 */
[----:B------:R-:W-:Y:S01]  /*13a0*/  IMAD.MOV.U32 R15, RZ, RZ, -0x80000 ;  /* 0xfff80000ff0f7424 */ /* 0x000fe200078e00ff */
[----:B------:R-:W-:-:S11]  /*13b0*/  MOV R14, 0x0 ;  /* 0x00000000000e7802 */ /* 0x000fd60000000f00 */
[----:B------:R-:W-:Y:S05]  /*13c0*/  @!P0 BRA `(.L_x_8) ;  /* 0x0000000000348947 */ /* 0x000fea0003800000 */
[----:B------:R-:W-:Y:S02]  /*13d0*/  ISETP.NE.AND P0, PT, R22, 0x7ff00000, PT ;  /* 0x7ff000001600780c */ /* 0x000fe40003f05270 */
[----:B------:R-:W-:Y:S02]  /*13e0*/  LOP3.LUT R15, R5, 0x80000000, R11, 0x48, !PT ;  /* 0x80000000050f7812 */ /* 0x000fe400078e480b */
[----:B------:R-:W-:-:S13]  /*13f0*/  ISETP.EQ.OR P0, PT, R23, RZ, !P0 ;  /* 0x000000ff1700720c */ /* 0x000fda0004702670 */
[----:B------:R-:W-:Y:S02]  /*1400*/  @P0 LOP3.LUT R4, R15, 0x7ff00000, RZ, 0xfc, !PT ;  /* 0x7ff000000f040812 */ /* 0x000fe400078efcff */
[----:B------:R-:W-:Y:S01]  /*1410*/  @!P0 MOV R14, RZ ;  /* 0x000000ff000e8202 */ /* 0x000fe20000000f00 */
[----:B------:R-:W-:Y:S01]  /*1420*/  @P0 IMAD.MOV.U32 R14, RZ, RZ, RZ ;  /* 0x000000ffff0e0224 */ /* 0x000fe200078e00ff */
[----:B------:R-:W-:Y:S01]  /*1430*/  @P0 MOV R15, R4 ;  /* 0x00000004000f0202 */ /* 0x000fe20000000f00 */
[----:B------:R-:W-:Y:S06]  /*1440*/  BRA `(.L_x_8) ;  /* 0x0000000000147947 */ /* 0x000fec0003800000 */
.L_x_10:
[----:B------:R-:W-:Y:S01]  /*1450*/  LOP3.LUT R15, R11, 0x80000, RZ, 0xfc, !PT ;  /* 0x000800000b0f7812 */ /* 0x000fe200078efcff */
[----:B------:R-:W-:Y:S01]  /*1460*/  IMAD.MOV.U32 R14, RZ, RZ, R10 ;  /* 0x000000ffff0e7224 */ /* 0x000fe200078e000a */
[----:B------:R-:W-:Y:S06]  /*1470*/  BRA `(.L_x_8) ;  /* 0x0000000000087947 */ /* 0x000fec0003800000 */
.L_x_9:
[----:B------:R-:W-:Y:S02]  /*1480*/  LOP3.LUT R15, R5, 0x80000, RZ, 0xfc, !PT ;  /* 0x00080000050f7812 */ /* 0x000fe400078efcff */
[----:B------:R-:W-:-:S07]  /*1490*/  MOV R14, R4 ;  /* 0x00000004000e7202 */ /* 0x000fce0000000f00 */
.L_x_8:
[----:B------:R-:W-:Y:S05]  /*14a0*/  BSYNC.RECONVERGENT B1 ;  /* 0x0000000000017941 */ /* 0x000fea0003800200 */
.L_x_6:
[----:B------:R-:W-:Y:S02]  /*14b0*/  HFMA2 R5, -RZ, RZ, 0, 0 ;  /* 0x00000000ff057431 */ /* 0x000fe400000001ff */
[----:B------:R-:W-:-:S04]  /*14c0*/  IMAD.MOV.U32 R4, RZ, RZ, R0 ;  /* 0x000000ffff047224 */ /* 0x000fc800078e0000 */
[----:B------:R-:W-:Y:S05]  /*14d0*/  RET.REL.NODEC R4 `(_Z16stock_acceleratePdS_S_iiii) ;  /* 0xffffffe804c87950 */ /* 0x000fea0003c3ffff */
.L_x_11:
[----:B------:R-:W-:-:S00]  /*14e0*/  BRA `(.L_x_11) ;  /* 0xfffffffc00fc7947 */ /* 0x000fc0000383ffff */
[----:B------:R-:W-:-:S00]  /*14f0*/  NOP ;  /* 0x0000000000007918 */ /* 0x000fc00000000000 */
        /* <DEDUP_REMOVED lines=8> */
.L_x_12:


//--------------------- .nv.shared.reserved.0     --------------------------
	.section	.nv.shared.reserved.0,"aw",@nobits
	.weak		__nv_reservedSMEM_offset_0_alias
	.size		__nv_reservedSMEM_offset_0_alias, 0, 64
	.other		__nv_reservedSMEM_offset_0_alias,@"STO_CUDA_RESERVED_SHARED STV_DEFAULT"
__nv_reservedSMEM_offset_0_alias:
	.zero		0
	.zero		64


//--------------------- .nv.constant0._Z16stock_acceleratePdS_S_iiii --------------------------
	.section	.nv.constant0._Z16stock_acceleratePdS_S_iiii,"a",@progbits
	.sectionflags	@""
	.align	4
.nv.constant0._Z16stock_acceleratePdS_S_iiii:
	.zero		936


//--------------------- SYMBOLS --------------------------

	.type		.nv.reservedSmem.offset0,@object
	.size		.nv.reservedSmem.offset0,0x4
